//
// Generated by NVIDIA NVVM Compiler
//
// Compiler Build ID: CL-36424714
// Cuda compilation tools, release 13.0, V13.0.88
// Based on NVVM 20.0.0
//

.version 9.0
.target sm_100
.address_size 64

	// .globl	_Z20gridStrideAccumulatePfS_i

.visible .entry _Z20gridStrideAccumulatePfS_i(
	.param .u64 .ptr .align 1 _Z20gridStrideAccumulatePfS_i_param_0,
	.param .u64 .ptr .align 1 _Z20gridStrideAccumulatePfS_i_param_1,
	.param .u32 _Z20gridStrideAccumulatePfS_i_param_2
)
{
	.reg .pred 	%p<7>;
	.reg .b32 	%r<31>;
	.reg .b32 	%f<25>;
	.reg .b64 	%rd<15>;

	ld.param.u64 	%rd3, [_Z20gridStrideAccumulatePfS_i_param_0];
	ld.param.u64 	%rd2, [_Z20gridStrideAccumulatePfS_i_param_1];
	ld.param.u32 	%r12, [_Z20gridStrideAccumulatePfS_i_param_2];
	cvta.to.global.u64 	%rd1, %rd3;
	mov.u32 	%r13, %ctaid.x;
	mov.u32 	%r14, %ntid.x;
	mov.u32 	%r15, %tid.x;
	mad.lo.s32 	%r1, %r13, %r14, %r15;
	mov.u32 	%r16, %nctaid.x;
	mul.lo.s32 	%r2, %r14, %r16;
	setp.ge.s32 	%p1, %r1, %r12;
	mov.f32 	%f24, 0f00000000;
	@%p1 bra 	$L__BB0_7;
	add.s32 	%r17, %r1, %r2;
	max.s32 	%r18, %r12, %r17;
	setp.lt.s32 	%p2, %r17, %r12;
	selp.u32 	%r19, 1, 0, %p2;
	add.s32 	%r20, %r17, %r19;
	sub.s32 	%r21, %r18, %r20;
	div.u32 	%r22, %r21, %r2;
	add.s32 	%r3, %r22, %r19;
	and.b32  	%r23, %r3, 3;
	setp.eq.s32 	%p3, %r23, 3;
	mov.f32 	%f24, 0f00000000;
	mov.u32 	%r29, %r1;
	@%p3 bra 	$L__BB0_4;
	add.s32 	%r24, %r3, 1;
	and.b32  	%r25, %r24, 3;
	neg.s32 	%r27, %r25;
	mov.f32 	%f24, 0f00000000;
	mov.u32 	%r29, %r1;
$L__BB0_3:
	.pragma "nounroll";
	mul.wide.s32 	%rd4, %r29, 4;
	add.s64 	%rd5, %rd1, %rd4;
	ld.global.f32 	%f12, [%rd5];
	add.f32 	%f24, %f24, %f12;
	add.s32 	%r29, %r29, %r2;
	add.s32 	%r27, %r27, 1;
	setp.ne.s32 	%p4, %r27, 0;
	@%p4 bra 	$L__BB0_3;
$L__BB0_4:
	setp.lt.u32 	%p5, %r3, 3;
	@%p5 bra 	$L__BB0_7;
	mul.wide.s32 	%rd8, %r2, 4;
	shl.b32 	%r26, %r2, 2;
$L__BB0_6:
	mul.wide.s32 	%rd6, %r29, 4;
	add.s64 	%rd7, %rd1, %rd6;
	ld.global.f32 	%f13, [%rd7];
	add.f32 	%f14, %f24, %f13;
	add.s64 	%rd9, %rd7, %rd8;
	ld.global.f32 	%f15, [%rd9];
	add.f32 	%f16, %f14, %f15;
	add.s64 	%rd10, %rd9, %rd8;
	ld.global.f32 	%f17, [%rd10];
	add.f32 	%f18, %f16, %f17;
	add.s64 	%rd11, %rd10, %rd8;
	ld.global.f32 	%f19, [%rd11];
	add.f32 	%f24, %f18, %f19;
	add.s32 	%r29, %r26, %r29;
	setp.lt.s32 	%p6, %r29, %r12;
	@%p6 bra 	$L__BB0_6;
$L__BB0_7:
	cvta.to.global.u64 	%rd12, %rd2;
	mul.wide.s32 	%rd13, %r1, 4;
	add.s64 	%rd14, %rd12, %rd13;
	st.global.f32 	[%rd14], %f24;
	ret;

}


// ===== COMPILED SASS (sm_100) =====

	.target	sm_100

	.elftype	@"ET_EXEC"


//--------------------- .note.nv.tkinfo           --------------------------
	.section	.note.nv.tkinfo,"",@"SHT_NOTE"
	.sectionflags	@"SHF_NOTE_NV_TKINFO"
	.tkinfo
        /*0018*/ 	.word	0x00000002
        /*0030*/ 	.string	""
        /*0030*/ 	.string	"ptxas"
        /*0030*/ 	.string	"Cuda compilation tools, release 13.0, V13.0.88"
        /*0030*/ 	.string	"Build cuda_13.0.r13.0/compiler.36424714_0"
        /*0030*/ 	.string	"-arch sm_100 -m 64 "



//--------------------- .note.nv.cuinfo           --------------------------
	.section	.note.nv.cuinfo,"",@"SHT_NOTE"
	.sectionflags	@"SHF_NOTE_NV_CUINFO"
        /*0018*/ 	.short	0x0002
        /*001a*/ 	.short	0x0064
        /*001c*/ 	.short	0x0082
	.zero		2


//--------------------- .nv.info                  --------------------------
	.section	.nv.info,"",@"SHT_CUDA_INFO"
	.align	4


	//----- nvinfo : EIATTR_REGCOUNT
	.align		4
        /*0000*/ 	.byte	0x04, 0x2f
        /*0002*/ 	.short	(.L_1 - .L_0)
	.align		4
.L_0:
        /*0004*/ 	.word	index@(_Z20gridStrideAccumulatePfS_i)
        /*0008*/ 	.word	0x0000000f


	//----- nvinfo : EIATTR_FRAME_SIZE
	.align		4
.L_1:
        /*000c*/ 	.byte	0x04, 0x11
        /*000e*/ 	.short	(.L_3 - .L_2)
	.align		4
.L_2:
        /*0010*/ 	.word	index@(_Z20gridStrideAccumulatePfS_i)
        /*0014*/ 	.word	0x00000000


	//----- nvinfo : EIATTR_MIN_STACK_SIZE
	.align		4
.L_3:
        /*0018*/ 	.byte	0x04, 0x12
        /*001a*/ 	.short	(.L_5 - .L_4)
	.align		4
.L_4:
        /*001c*/ 	.word	index@(_Z20gridStrideAccumulatePfS_i)
        /*0020*/ 	.word	0x00000000
.L_5:


//--------------------- .nv.compat                --------------------------
	.section	.nv.compat,"",@"SHT_CUDA_COMPAT_INFO"
	.align	4
        /*0000*/ 	.byte	0x02, 0x09, 0x00, 0x00, 0x02, 0x02, 0x01, 0x00, 0x02, 0x05, 0x05, 0x00, 0x03, 0x07, 0x01, 0x01
        /*0010*/ 	.byte	0x02, 0x03, 0x00, 0x00, 0x02, 0x06, 0x01, 0x00, 0x04, 0x0b, 0x08, 0x00, 0x09, 0x00, 0x00, 0x00
        /*0020*/ 	.byte	0x00, 0x00, 0x00, 0x00


//--------------------- .nv.info._Z20gridStrideAccumulatePfS_i --------------------------
	.section	.nv.info._Z20gridStrideAccumulatePfS_i,"",@"SHT_CUDA_INFO"
	.sectionflags	@""
	.align	4


	//----- nvinfo : EIATTR_CUDA_API_VERSION
	.align		4
        /*0000*/ 	.byte	0x04, 0x37
        /*0002*/ 	.short	(.L_7 - .L_6)
.L_6:
        /*0004*/ 	.word	0x00000082


	//----- nvinfo : EIATTR_KPARAM_INFO
	.align		4
.L_7:
        /*0008*/ 	.byte	0x04, 0x17
        /*000a*/ 	.short	(.L_9 - .L_8)
.L_8:
        /*000c*/ 	.word	0x00000000
        /*0010*/ 	.short	0x0002
        /*0012*/ 	.short	0x0010
        /*0014*/ 	.byte	0x00, 0xf0, 0x11, 0x00


	//----- nvinfo : EIATTR_KPARAM_INFO
	.align		4
.L_9:
        /*0018*/ 	.byte	0x04, 0x17
        /*001a*/ 	.short	(.L_11 - .L_10)
.L_10:
        /*001c*/ 	.word	0x00000000
        /*0020*/ 	.short	0x0001
        /*0022*/ 	.short	0x0008
        /*0024*/ 	.byte	0x00, 0xf5, 0x21, 0x00


	//----- nvinfo : EIATTR_KPARAM_INFO
	.align		4
.L_11:
        /*0028*/ 	.byte	0x04, 0x17
        /*002a*/ 	.short	(.L_13 - .L_12)
.L_12:
        /*002c*/ 	.word	0x00000000
        /*0030*/ 	.short	0x0000
        /*0032*/ 	.short	0x0000
        /*0034*/ 	.byte	0x00, 0xf5, 0x21, 0x00


	//----- nvinfo : EIATTR_SPARSE_MMA_MASK
	.align		4
.L_13:
        /*0038*/ 	.byte	0x03, 0x50
        /*003a*/ 	.short	0x0000


	//----- nvinfo : EIATTR_MAXREG_COUNT
	.align		4
        /*003c*/ 	.byte	0x03, 0x1b
        /*003e*/ 	.short	0x00ff


	//----- nvinfo : EIATTR_MERCURY_ISA_VERSION
	.align		4
        /*0040*/ 	.byte	0x03, 0x5f
        /*0042*/ 	.short	0x0101


	//----- nvinfo : EIATTR_VRC_CTA_INIT_COUNT
	.align		4
        /*0044*/ 	.byte	0x02, 0x4a
	.zero		1
	.zero		1


	//----- nvinfo : EIATTR_EXIT_INSTR_OFFSETS
	.align		4
        /*0048*/ 	.byte	0x04, 0x1c
        /*004a*/ 	.short	(.L_15 - .L_14)


	//   ....[0]....
.L_14:
        /*004c*/ 	.word	0x000004f0


	//----- nvinfo : EIATTR_CRS_STACK_SIZE
	.align		4
.L_15:
        /*0050*/ 	.byte	0x04, 0x1e
        /*0052*/ 	.short	(.L_17 - .L_16)
.L_16:
        /*0054*/ 	.word	0x00000000


	//----- nvinfo : EIATTR_CBANK_PARAM_SIZE
	.align		4
.L_17:
        /*0058*/ 	.byte	0x03, 0x19
        /*005a*/ 	.short	0x0014


	//----- nvinfo : EIATTR_PARAM_CBANK
	.align		4
        /*005c*/ 	.byte	0x04, 0x0a
        /*005e*/ 	.short	(.L_19 - .L_18)
	.align		4
.L_18:
        /*0060*/ 	.word	index@(.nv.constant0._Z20gridStrideAccumulatePfS_i)
        /*0064*/ 	.short	0x0380
        /*0066*/ 	.short	0x0014


	//----- nvinfo : EIATTR_SW_WAR
	.align		4
.L_19:
        /*0068*/ 	.byte	0x04, 0x36
        /*006a*/ 	.short	(.L_21 - .L_20)
.L_20:
        /*006c*/ 	.word	0x00000008
.L_21:


//--------------------- .nv.callgraph             --------------------------
	.section	.nv.callgraph,"",@"SHT_CUDA_CALLGRAPH"
	.align	4
	.sectionentsize	8
	.align		4
        /*0000*/ 	.word	0x00000000
	.align		4
        /*0004*/ 	.word	0xffffffff
	.align		4
        /*0008*/ 	.word	0x00000000
	.align		4
        /*000c*/ 	.word	0xfffffffe
	.align		4
        /*0010*/ 	.word	0x00000000
	.align		4
        /*0014*/ 	.word	0xfffffffd
	.align		4
        /*0018*/ 	.word	0x00000000
	.align		4
        /*001c*/ 	.word	0xfffffffc


//--------------------- .text._Z20gridStrideAccumulatePfS_i --------------------------
	.section	.text._Z20gridStrideAccumulatePfS_i,"ax",@progbits
	.align	128
        .global         _Z20gridStrideAccumulatePfS_i
        .type           _Z20gridStrideAccumulatePfS_i,@function
        .size           _Z20gridStrideAccumulatePfS_i,(.L_x_7 - _Z20gridStrideAccumulatePfS_i)
        .other          _Z20gridStrideAccumulatePfS_i,@"STO_CUDA_ENTRY STV_DEFAULT"
_Z20gridStrideAccumulatePfS_i:
.text._Z20gridStrideAccumulatePfS_i:
[----:B------:R-:W-:Y:S01]  /*0000*/  LDC R1, c[0x0][0x37c] ;  /* 0x0000df00ff017b82 */ /* 0x000fe20000000800 */
[----:B------:R-:W0:Y:S07]  /*0010*/  S2R R0, SR_TID.X ;  /* 0x0000000000007919 */ /* 0x000e2e0000002100 */
[----:B------:R-:W0:Y:S01]  /*0020*/  S2UR UR6, SR_CTAID.X ;  /* 0x00000000000679c3 */ /* 0x000e220000002500 */
[----:B------:R-:W1:Y:S01]  /*0030*/  LDCU UR8, c[0x0][0x390] ;  /* 0x00007200ff0877ac */ /* 0x000e620008000800 */
[----:B------:R-:W-:Y:S01]  /*0040*/  BSSY.RECONVERGENT B0, `(.L_x_0) ;  /* 0x0000047000007945 */ /* 0x000fe20003800200 */
[----:B------:R-:W-:Y:S01]  /*0050*/  HFMA2 R2, -RZ, RZ, 0, 0 ;  /* 0x00000000ff027431 */ /* 0x000fe200000001ff */
[----:B------:R-:W2:Y:S04]  /*0060*/  LDCU.64 UR4, c[0x0][0x358] ;  /* 0x00006b00ff0477ac */ /* 0x000ea80008000a00 */
[----:B------:R-:W0:Y:S01]  /*0070*/  LDC R3, c[0x0][0x360] ;  /* 0x0000d800ff037b82 */ /* 0x000e220000000800 */
[----:B------:R-:W3:Y:S01]  /*0080*/  LDCU UR7, c[0x0][0x370] ;  /* 0x00006e00ff0777ac */ /* 0x000ee20008000800 */
[----:B0-----:R-:W-:-:S02]  /*0090*/  IMAD R0, R3, UR6, R0 ;  /* 0x0000000603007c24 */ /* 0x001fc4000f8e0200 */
[----:B---3--:R-:W-:-:S03]  /*00a0*/  IMAD R3, R3, UR7, RZ ;  /* 0x0000000703037c24 */ /* 0x008fc6000f8e02ff */
[----:B-1----:R-:W-:-:S13]  /*00b0*/  ISETP.GE.AND P0, PT, R0, UR8, PT ;  /* 0x0000000800007c0c */ /* 0x002fda000bf06270 */
[----:B--2---:R-:W-:Y:S05]  /*00c0*/  @P0 BRA `(.L_x_1) ;  /* 0x0000000000f80947 */ /* 0x004fea0003800000 */
[----:B------:R-:W0:Y:S01]  /*00d0*/  I2F.U32.RP R8, R3 ;  /* 0x0000000300087306 */ /* 0x000e220000209000 */
[----:B------:R-:W-:Y:S01]  /*00e0*/  IMAD.IADD R2, R0, 0x1, R3 ;  /* 0x0000000100027824 */ /* 0x000fe200078e0203 */
[----:B------:R-:W-:Y:S01]  /*00f0*/  IADD3 R9, PT, PT, RZ, -R3, RZ ;  /* 0x80000003ff097210 */ /* 0x000fe20007ffe0ff */
[----:B------:R-:W-:Y:S01]  /*0100*/  BSSY.RECONVERGENT B1, `(.L_x_2) ;  /* 0x0000029000017945 */ /* 0x000fe20003800200 */
[----:B------:R-:W-:Y:S01]  /*0110*/  ISETP.NE.U32.AND P2, PT, R3, RZ, PT ;  /* 0x000000ff0300720c */ /* 0x000fe20003f45070 */
[----:B------:R-:W-:Y:S01]  /*0120*/  IMAD.MOV.U32 R12, RZ, RZ, R0 ;  /* 0x000000ffff0c7224 */ /* 0x000fe200078e0000 */
[C---:B------:R-:W-:Y:S02]  /*0130*/  ISETP.GE.AND P0, PT, R2.reuse, UR8, PT ;  /* 0x0000000802007c0c */ /* 0x040fe4000bf06270 */
[----:B------:R-:W-:Y:S02]  /*0140*/  VIMNMX R7, PT, PT, R2, UR8, !PT ;  /* 0x0000000802077c48 */ /* 0x000fe4000ffe0100 */
[----:B------:R-:W-:-:S04]  /*0150*/  SEL R6, RZ, 0x1, P0 ;  /* 0x00000001ff067807 */ /* 0x000fc80000000000 */
[----:B------:R-:W-:Y:S01]  /*0160*/  IADD3 R2, PT, PT, R7, -R2, -R6 ;  /* 0x8000000207027210 */ /* 0x000fe20007ffe806 */
[----:B0-----:R-:W0:Y:S02]  /*0170*/  MUFU.RCP R8, R8 ;  /* 0x0000000800087308 */ /* 0x001e240000001000 */
[----:B0-----:R-:W-:-:S06]  /*0180*/  VIADD R4, R8, 0xffffffe ;  /* 0x0ffffffe08047836 */ /* 0x001fcc0000000000 */
[----:B------:R0:W1:Y:S02]  /*0190*/  F2I.FTZ.U32.TRUNC.NTZ R5, R4 ;  /* 0x0000000400057305 */ /* 0x000064000021f000 */
[----:B0-----:R-:W-:Y:S01]  /*01a0*/  MOV R4, RZ ;  /* 0x000000ff00047202 */ /* 0x001fe20000000f00 */
[----:B-1----:R-:W-:-:S04]  /*01b0*/  IMAD R9, R9, R5, RZ ;  /* 0x0000000509097224 */ /* 0x002fc800078e02ff */
[----:B------:R-:W-:-:S06]  /*01c0*/  IMAD.HI.U32 R5, R5, R9, R4 ;  /* 0x0000000905057227 */ /* 0x000fcc00078e0004 */
[----:B------:R-:W-:-:S04]  /*01d0*/  IMAD.HI.U32 R5, R5, R2, RZ ;  /* 0x0000000205057227 */ /* 0x000fc800078e00ff */
[----:B------:R-:W-:-:S04]  /*01e0*/  IMAD.MOV R4, RZ, RZ, -R5 ;  /* 0x000000ffff047224 */ /* 0x000fc800078e0a05 */
[----:B------:R-:W-:-:S05]  /*01f0*/  IMAD R2, R3, R4, R2 ;  /* 0x0000000403027224 */ /* 0x000fca00078e0202 */
[----:B------:R-:W-:-:S13]  /*0200*/  ISETP.GE.U32.AND P0, PT, R2, R3, PT ;  /* 0x000000030200720c */ /* 0x000fda0003f06070 */
[----:B------:R-:W-:Y:S01]  /*0210*/  @P0 IADD3 R2, PT, PT, -R3, R2, RZ ;  /* 0x0000000203020210 */ /* 0x000fe20007ffe1ff */
[----:B------:R-:W-:-:S03]  /*0220*/  @P0 VIADD R5, R5, 0x1 ;  /* 0x0000000105050836 */ /* 0x000fc60000000000 */
[----:B------:R-:W-:-:S13]  /*0230*/  ISETP.GE.U32.AND P1, PT, R2, R3, PT ;  /* 0x000000030200720c */ /* 0x000fda0003f26070 */
[----:B------:R-:W-:Y:S02]  /*0240*/  @P1 IADD3 R5, PT, PT, R5, 0x1, RZ ;  /* 0x0000000105051810 */ /* 0x000fe40007ffe0ff */
[----:B------:R-:W-:-:S05]  /*0250*/  @!P2 LOP3.LUT R5, RZ, R3, RZ, 0x33, !PT ;  /* 0x00000003ff05a212 */ /* 0x000fca00078e33ff */
[----:B------:R-:W-:-:S05]  /*0260*/  IMAD.IADD R5, R6, 0x1, R5 ;  /* 0x0000000106057824 */ /* 0x000fca00078e0205 */
[C---:B------:R-:W-:Y:S02]  /*0270*/  LOP3.LUT R2, R5.reuse, 0x3, RZ, 0xc0, !PT ;  /* 0x0000000305027812 */ /* 0x040fe400078ec0ff */
[----:B------:R-:W-:Y:S02]  /*0280*/  ISETP.GE.U32.AND P1, PT, R5, 0x3, PT ;  /* 0x000000030500780c */ /* 0x000fe40003f26070 */
[----:B------:R-:W-:Y:S02]  /*0290*/  ISETP.NE.AND P0, PT, R2, 0x3, PT ;  /* 0x000000030200780c */ /* 0x000fe40003f05270 */
[----:B------:R-:W-:-:S11]  /*02a0*/  MOV R2, RZ ;  /* 0x000000ff00027202 */ /* 0x000fd60000000f00 */
[----:B------:R-:W-:Y:S05]  /*02b0*/  @!P0 BRA `(.L_x_3) ;  /* 0x0000000000348947 */ /* 0x000fea0003800000 */
[----:B------:R-:W0:Y:S01]  /*02c0*/  LDC.64 R6, c[0x0][0x380] ;  /* 0x0000e000ff067b82 */ /* 0x000e220000000a00 */
[----:B------:R-:W-:Y:S01]  /*02d0*/  IADD3 R5, PT, PT, R5, 0x1, RZ ;  /* 0x0000000105057810 */ /* 0x000fe20007ffe0ff */
[----:B------:R-:W-:Y:S01]  /*02e0*/  IMAD.MOV.U32 R2, RZ, RZ, RZ ;  /* 0x000000ffff027224 */ /* 0x000fe200078e00ff */
[----:B------:R-:W-:Y:S02]  /*02f0*/  MOV R12, R0 ;  /* 0x00000000000c7202 */ /* 0x000fe40000000f00 */
[----:B------:R-:W-:-:S04]  /*0300*/  LOP3.LUT R5, R5, 0x3, RZ, 0xc0, !PT ;  /* 0x0000000305057812 */ /* 0x000fc800078ec0ff */
[----:B------:R-:W-:-:S07]  /*0310*/  IADD3 R8, PT, PT, -R5, RZ, RZ ;  /* 0x000000ff05087210 */ /* 0x000fce0007ffe1ff */
.L_x_4:
[----:B0-----:R-:W-:-:S06]  /*0320*/  IMAD.WIDE R4, R12, 0x4, R6 ;  /* 0x000000040c047825 */ /* 0x001fcc00078e0206 */
[----:B------:R-:W2:Y:S01]  /*0330*/  LDG.E R5, desc[UR4][R4.64] ;  /* 0x0000000404057981 */ /* 0x000ea2000c1e1900 */
[----:B------:R-:W-:Y:S01]  /*0340*/  VIADD R8, R8, 0x1 ;  /* 0x0000000108087836 */ /* 0x000fe20000000000 */
[----:B------:R-:W-:-:S04]  /*0350*/  IADD3 R12, PT, PT, R3, R12, RZ ;  /* 0x0000000c030c7210 */ /* 0x000fc80007ffe0ff */
[----:B------:R-:W-:Y:S01]  /*0360*/  ISETP.NE.AND P0, PT, R8, RZ, PT ;  /* 0x000000ff0800720c */ /* 0x000fe20003f05270 */
[----:B--2---:R-:W-:-:S12]  /*0370*/  FADD R2, R5, R2 ;  /* 0x0000000205027221 */ /* 0x004fd80000000000 */
[----:B------:R-:W-:Y:S05]  /*0380*/  @P0 BRA `(.L_x_4) ;  /* 0xfffffffc00e40947 */ /* 0x000fea000383ffff */
.L_x_3:
[----:B------:R-:W-:Y:S05]  /*0390*/  BSYNC.RECONVERGENT B1 ;  /* 0x0000000000017941 */ /* 0x000fea0003800200 */
.L_x_2:
[----:B------:R-:W-:Y:S05]  /*03a0*/  @!P1 BRA `(.L_x_1) ;  /* 0x0000000000409947 */ /* 0x000fea0003800000 */
.L_x_5:
[----:B------:R-:W0:Y:S02]  /*03b0*/  LDC.64 R4, c[0x0][0x380] ;  /* 0x0000e000ff047b82 */ /* 0x000e240000000a00 */
[----:B0-----:R-:W-:-:S04]  /*03c0*/  IMAD.WIDE R10, R12, 0x4, R4 ;  /* 0x000000040c0a7825 */ /* 0x001fc800078e0204 */
[C---:B------:R-:W-:Y:S02]  /*03d0*/  IMAD.WIDE R4, R3.reuse, 0x4, R10 ;  /* 0x0000000403047825 */ /* 0x040fe400078e020a */
[----:B------:R-:W2:Y:S02]  /*03e0*/  LDG.E R11, desc[UR4][R10.64] ;  /* 0x000000040a0b7981 */ /* 0x000ea4000c1e1900 */
[C---:B------:R-:W-:Y:S02]  /*03f0*/  IMAD.WIDE R6, R3.reuse, 0x4, R4 ;  /* 0x0000000403067825 */ /* 0x040fe400078e0204 */
[----:B------:R-:W3:Y:S02]  /*0400*/  LDG.E R5, desc[UR4][R4.64] ;  /* 0x0000000404057981 */ /* 0x000ee4000c1e1900 */
[C---:B------:R-:W-:Y:S02]  /*0410*/  IMAD.WIDE R8, R3.reuse, 0x4, R6 ;  /* 0x0000000403087825 */ /* 0x040fe400078e0206 */
[----:B------:R-:W4:Y:S04]  /*0420*/  LDG.E R7, desc[UR4][R6.64] ;  /* 0x0000000406077981 */ /* 0x000f28000c1e1900 */
[----:B------:R-:W5:Y:S01]  /*0430*/  LDG.E R9, desc[UR4][R8.64] ;  /* 0x0000000408097981 */ /* 0x000f62000c1e1900 */
[----:B------:R-:W-:-:S04]  /*0440*/  LEA R12, R3, R12, 0x2 ;  /* 0x0000000c030c7211 */ /* 0x000fc800078e10ff */
[----:B------:R-:W-:Y:S01]  /*0450*/  ISETP.GE.AND P0, PT, R12, UR8, PT ;  /* 0x000000080c007c0c */ /* 0x000fe2000bf06270 */
[----:B--2---:R-:W-:-:S04]  /*0460*/  FADD R2, R11, R2 ;  /* 0x000000020b027221 */ /* 0x004fc80000000000 */
[----:B---3--:R-:W-:-:S04]  /*0470*/  FADD R2, R2, R5 ;  /* 0x0000000502027221 */ /* 0x008fc80000000000 */
[----:B----4-:R-:W-:-:S04]  /*0480*/  FADD R2, R2, R7 ;  /* 0x0000000702027221 */ /* 0x010fc80000000000 */
[----:B-----5:R-:W-:Y:S01]  /*0490*/  FADD R2, R2, R9 ;  /* 0x0000000902027221 */ /* 0x020fe20000000000 */
[----:B------:R-:W-:Y:S06]  /*04a0*/  @!P0 BRA `(.L_x_5) ;  /* 0xfffffffc00c08947 */ /* 0x000fec000383ffff */
.L_x_1:
[----:B------:R-:W-:Y:S05]  /*04b0*/  BSYNC.RECONVERGENT B0 ;  /* 0x0000000000007941 */ /* 0x000fea0003800200 */
.L_x_0:
[----:B------:R-:W0:Y:S02]  /*04c0*/  LDC.64 R4, c[0x0][0x388] ;  /* 0x0000e200ff047b82 */ /* 0x000e240000000a00 */
[----:B0-----:R-:W-:-:S05]  /*04d0*/  IMAD.WIDE R4, R0, 0x4, R4 ;  /* 0x0000000400047825 */ /* 0x001fca00078e0204 */
[----:B------:R-:W-:Y:S01]  /*04e0*/  STG.E desc[UR4][R4.64], R2 ;  /* 0x0000000204007986 */ /* 0x000fe2000c101904 */
[----:B------:R-:W-:Y:S05]  /*04f0*/  EXIT ;  /* 0x000000000000794d */ /* 0x000fea0003800000 */
.L_x_6:
[----:B------:R-:W-:-:S00]  /*0500*/  BRA `(.L_x_6) ;  /* 0xfffffffc00fc7947 */ /* 0x000fc0000383ffff */
[----:B------:R-:W-:-:S00]  /*0510*/  NOP ;  /* 0x0000000000007918 */ /* 0x000fc00000000000 */
        /* <DEDUP_REMOVED lines=14> */
.L_x_7:


//--------------------- .nv.shared.reserved.0     --------------------------
	.section	.nv.shared.reserved.0,"aw",@nobits
	.weak		__nv_reservedSMEM_offset_0_alias
	.size		__nv_reservedSMEM_offset_0_alias, 0, 64
	.other		__nv_reservedSMEM_offset_0_alias,@"STO_CUDA_RESERVED_SHARED STV_DEFAULT"
__nv_reservedSMEM_offset_0_alias:
	.zero		0
	.zero		64


//--------------------- .nv.constant0._Z20gridStrideAccumulatePfS_i --------------------------
	.section	.nv.constant0._Z20gridStrideAccumulatePfS_i,"a",@progbits
	.sectionflags	@""
	.align	4
.nv.constant0._Z20gridStrideAccumulatePfS_i:
	.zero		916


//--------------------- SYMBOLS --------------------------

	.type		.nv.reservedSmem.offset0,@object
	.size		.nv.reservedSmem.offset0,0x4
